	.headerflags	@"EF_CUDA_TEXMODE_UNIFIED EF_CUDA_64BIT_ADDRESS EF_CUDA_ACCELERATORS EF_CUDA_SM90 EF_CUDA_VIRTUAL_SM(EF_CUDA_SM90)"
	.elftype	@"ET_EXEC"


//--------------------- .nv.info                  --------------------------
	.section	.nv.info,"",@"SHT_CUDA_INFO"
	.align	4


	//----- nvinfo : EIATTR_REGCOUNT
	.align		4
        /*0000*/ 	.byte	0x04, 0x2f
        /*0002*/ 	.short	(.L_3 - .L_2)
	.align		4
.L_2:
        /*0004*/ 	.word	index@(triton_poi_fused__native_batch_norm_legit_no_training_relu_19)
        /*0008*/ 	.word	0x00000024


	//----- nvinfo : EIATTR_MIN_STACK_SIZE
	.align		4
.L_3:
        /*000c*/ 	.byte	0x04, 0x12
        /*000e*/ 	.short	(.L_5 - .L_4)
	.align		4
.L_4:
        /*0010*/ 	.word	index@(triton_poi_fused__native_batch_norm_legit_no_training_relu_19)
        /*0014*/ 	.word	0x00000000


	//----- nvinfo : EIATTR_FRAME_SIZE
	.align		4
.L_5:
        /*0018*/ 	.byte	0x04, 0x11
        /*001a*/ 	.short	(.L_7 - .L_6)
	.align		4
.L_6:
        /*001c*/ 	.word	index@(triton_poi_fused__native_batch_norm_legit_no_training_relu_19)
        /*0020*/ 	.word	0x00000000


	//----- nvinfo : EIATTR_MIN_STACK_SIZE
	.align		4
.L_7:
        /*0024*/ 	.byte	0x04, 0x12
        /*0026*/ 	.short	(.L_9 - .L_8)
	.align		4
.L_8:
        /*0028*/ 	.word	index@(triton_poi_fused__native_batch_norm_legit_no_training_relu_19)
        /*002c*/ 	.word	0x00000000
.L_9:


//--------------------- .nv.info.triton_poi_fused__native_batch_norm_legit_no_training_relu_19 --------------------------
	.section	.nv.info.triton_poi_fused__native_batch_norm_legit_no_training_relu_19,"",@"SHT_CUDA_INFO"
	.sectionflags	@""
	.align	4


	//----- nvinfo : EIATTR_CUDA_API_VERSION
	.align		4
        /*0000*/ 	.byte	0x04, 0x37
        /*0002*/ 	.short	(.L_11 - .L_10)
.L_10:
        /*0004*/ 	.word	0x0000007c


	//----- nvinfo : EIATTR_KPARAM_INFO
	.align		4
.L_11:
        /*0008*/ 	.byte	0x04, 0x17
        /*000a*/ 	.short	(.L_13 - .L_12)
.L_12:
        /*000c*/ 	.word	0x00000000
        /*0010*/ 	.short	0x0006
        /*0012*/ 	.short	0x0030
        /*0014*/ 	.byte	0x00, 0xf0, 0x11, 0x00


	//----- nvinfo : EIATTR_KPARAM_INFO
	.align		4
.L_13:
        /*0018*/ 	.byte	0x04, 0x17
        /*001a*/ 	.short	(.L_15 - .L_14)
.L_14:
        /*001c*/ 	.word	0x00000000
        /*0020*/ 	.short	0x0005
        /*0022*/ 	.short	0x0028
        /*0024*/ 	.byte	0x00, 0xf4, 0x21, 0x00


	//----- nvinfo : EIATTR_KPARAM_INFO
	.align		4
.L_15:
        /*0028*/ 	.byte	0x04, 0x17
        /*002a*/ 	.short	(.L_17 - .L_16)
.L_16:
        /*002c*/ 	.word	0x00000000
        /*0030*/ 	.short	0x0004
        /*0032*/ 	.short	0x0020
        /*0034*/ 	.byte	0x00, 0xf4, 0x21, 0x00


	//----- nvinfo : EIATTR_KPARAM_INFO
	.align		4
.L_17:
        /*0038*/ 	.byte	0x04, 0x17
        /*003a*/ 	.short	(.L_19 - .L_18)
.L_18:
        /*003c*/ 	.word	0x00000000
        /*0040*/ 	.short	0x0003
        /*0042*/ 	.short	0x0018
        /*0044*/ 	.byte	0x00, 0xf4, 0x21, 0x00


	//----- nvinfo : EIATTR_KPARAM_INFO
	.align		4
.L_19:
        /*0048*/ 	.byte	0x04, 0x17
        /*004a*/ 	.short	(.L_21 - .L_20)
.L_20:
        /*004c*/ 	.word	0x00000000
        /*0050*/ 	.short	0x0002
        /*0052*/ 	.short	0x0010
        /*0054*/ 	.byte	0x00, 0xf4, 0x21, 0x00


	//----- nvinfo : EIATTR_KPARAM_INFO
	.align		4
.L_21:
        /*0058*/ 	.byte	0x04, 0x17
        /*005a*/ 	.short	(.L_23 - .L_22)
.L_22:
        /*005c*/ 	.word	0x00000000
        /*0060*/ 	.short	0x0001
        /*0062*/ 	.short	0x0008
        /*0064*/ 	.byte	0x00, 0xf4, 0x21, 0x00


	//----- nvinfo : EIATTR_KPARAM_INFO
	.align		4
.L_23:
        /*0068*/ 	.byte	0x04, 0x17
        /*006a*/ 	.short	(.L_25 - .L_24)
.L_24:
        /*006c*/ 	.word	0x00000000
        /*0070*/ 	.short	0x0000
        /*0072*/ 	.short	0x0000
        /*0074*/ 	.byte	0x00, 0xf4, 0x21, 0x00


	//----- nvinfo : EIATTR_SPARSE_MMA_MASK
	.align		4
.L_25:
        /*0078*/ 	.byte	0x03, 0x50
        /*007a*/ 	.short	0x0000


	//----- nvinfo : EIATTR_MAXREG_COUNT
	.align		4
        /*007c*/ 	.byte	0x03, 0x1b
        /*007e*/ 	.short	0x00ff


	//----- nvinfo : EIATTR_EXIT_INSTR_OFFSETS
	.align		4
        /*0080*/ 	.byte	0x04, 0x1c
        /*0082*/ 	.short	(.L_27 - .L_26)


	//   ....[0]....
.L_26:
        /*0084*/ 	.word	0x00000b30


	//   ....[1]....
        /*0088*/ 	.word	0x00000b50


	//----- nvinfo : EIATTR_REQNTID
	.align		4
.L_27:
        /*008c*/ 	.byte	0x04, 0x10
        /*008e*/ 	.short	(.L_29 - .L_28)
.L_28:
        /*0090*/ 	.word	0x00000080
        /*0094*/ 	.word	0x00000001
        /*0098*/ 	.word	0x00000001


	//----- nvinfo : EIATTR_CBANK_PARAM_SIZE
	.align		4
.L_29:
        /*009c*/ 	.byte	0x03, 0x19
        /*009e*/ 	.short	0x0034


	//----- nvinfo : EIATTR_PARAM_CBANK
	.align		4
        /*00a0*/ 	.byte	0x04, 0x0a
        /*00a2*/ 	.short	(.L_31 - .L_30)
	.align		4
.L_30:
        /*00a4*/ 	.word	index@(.nv.constant0.triton_poi_fused__native_batch_norm_legit_no_training_relu_19)
        /*00a8*/ 	.short	0x0210
        /*00aa*/ 	.short	0x0034


	//----- nvinfo : EIATTR_SW_WAR
	.align		4
.L_31:
        /*00ac*/ 	.byte	0x04, 0x36
        /*00ae*/ 	.short	(.L_33 - .L_32)
.L_32:
        /*00b0*/ 	.word	0x00000008
.L_33:


//--------------------- .nv.callgraph             --------------------------
	.section	.nv.callgraph,"",@"SHT_CUDA_CALLGRAPH"
	.align	4
	.sectionentsize	8
	.align		4
        /*0000*/ 	.word	0x00000000
	.align		4
        /*0004*/ 	.word	0xffffffff
	.align		4
        /*0008*/ 	.word	0x00000000
	.align		4
        /*000c*/ 	.word	0xfffffffe
	.align		4
        /*0010*/ 	.word	0x00000000
	.align		4
        /*0014*/ 	.word	0xfffffffd
	.align		4
        /*0018*/ 	.word	0x00000000
	.align		4
        /*001c*/ 	.word	0xfffffffc


//--------------------- .nv.constant4             --------------------------
	.section	.nv.constant4,"a",@progbits
	.align	8
	.align		8
.nv.constant4:
        /*0000*/ 	.dword	_$_str
	.align		8
        /*0008*/ 	.dword	_$_str_$_2


//--------------------- .text.triton_poi_fused__native_batch_norm_legit_no_training_relu_19 --------------------------
	.section	.text.triton_poi_fused__native_batch_norm_legit_no_training_relu_19,"ax",@progbits
	.align	128
        .global         triton_poi_fused__native_batch_norm_legit_no_training_relu_19
        .type           triton_poi_fused__native_batch_norm_legit_no_training_relu_19,@function
        .size           triton_poi_fused__native_batch_norm_legit_no_training_relu_19,(.L_x_1 - triton_poi_fused__native_batch_norm_legit_no_training_relu_19)
        .other          triton_poi_fused__native_batch_norm_legit_no_training_relu_19,@"STO_CUDA_ENTRY STV_DEFAULT"
triton_poi_fused__native_batch_norm_legit_no_training_relu_19:
.text.triton_poi_fused__native_batch_norm_legit_no_training_relu_19:
[----:B------:R-:W0:Y:S02]  /*0000*/  LDC R1, c[0x0][0x28] ;  /* 0x00000a00ff017b82 */ /* 0x000e240000000800 */
[----:B------:R-:W1:Y:S01]  /*0010*/  S2R R0, SR_TID.X ;  /* 0x0000000000007919 */ /* 0x000e620000002100 */
[----:B------:R-:W2:Y:S01]  /*0020*/  LDC.64 R28, c[0x0][0x220] ;  /* 0x00008800ff1c7b82 */ /* 0x000ea20000000a00 */
[----:B------:R-:W3:Y:S07]  /*0030*/  S2R R3, SR_CTAID.X ;  /* 0x0000000000037919 */ /* 0x000eee0000002500 */
[----:B------:R-:W4:Y:S01]  /*0040*/  LDC.64 R32, c[0x0][0x210] ;  /* 0x00008400ff207b82 */ /* 0x000f220000000a00 */
[----:B------:R-:W-:Y:S01]  /*0050*/  ULDC.64 UR4, c[0x0][0x208] ;  /* 0x0000820000047ab9 */ /* 0x000fe20000000a00 */
[----:B------:R-:W-:-:S02]  /*0060*/  CS2R R4, SRZ ;  /* 0x0000000000047805 */ /* 0x000fc4000001ff00 */
[----:B------:R-:W-:Y:S02]  /*0070*/  CS2R R6, SRZ ;  /* 0x0000000000067805 */ /* 0x000fe4000001ff00 */
[----:B------:R-:W-:Y:S02]  /*0080*/  CS2R R8, SRZ ;  /* 0x0000000000087805 */ /* 0x000fe4000001ff00 */
[----:B------:R-:W-:Y:S01]  /*0090*/  CS2R R10, SRZ ;  /* 0x00000000000a7805 */ /* 0x000fe2000001ff00 */
[----:B------:R-:W5:Y:S01]  /*00a0*/  LDC.64 R30, c[0x0][0x218] ;  /* 0x00008600ff1e7b82 */ /* 0x000f620000000a00 */
[----:B-1----:R-:W-:-:S04]  /*00b0*/  SHF.L.U32 R0, R0, 0x2, RZ ;  /* 0x0000000200007819 */ /* 0x002fc800000006ff */
[----:B------:R-:W-:Y:S02]  /*00c0*/  LOP3.LUT R0, R0, 0x1fc, RZ, 0xc0, !PT ;  /* 0x000001fc00007812 */ /* 0x000fe400078ec0ff */
[----:B---3--:R-:W-:Y:S02]  /*00d0*/  SHF.R.S32.HI R2, RZ, 0x15, R3 ;  /* 0x00000015ff027819 */ /* 0x008fe40000011403 */
[----:B------:R-:W-:Y:S02]  /*00e0*/  LEA R0, R3, R0, 0xa ;  /* 0x0000000003007211 */ /* 0x000fe400078e50ff */
[----:B------:R-:W-:Y:S02]  /*00f0*/  SGXT R3, R2, 0x1 ;  /* 0x000000010203781a */ /* 0x000fe40000000200 */
[----:B------:R-:W-:Y:S02]  /*0100*/  ISETP.GE.AND P1, PT, R0, 0x7f0080, PT ;  /* 0x007f00800000780c */ /* 0x000fe40003f26270 */
[----:B------:R-:W-:-:S02]  /*0110*/  CS2R R12, SRZ ;  /* 0x00000000000c7805 */ /* 0x000fc4000001ff00 */
[----:B------:R-:W-:Y:S02]  /*0120*/  LEA.HI R3, R3, R0, RZ, 0x5 ;  /* 0x0000000003037211 */ /* 0x000fe400078f28ff */
[----:B------:R-:W-:Y:S01]  /*0130*/  CS2R R14, SRZ ;  /* 0x00000000000e7805 */ /* 0x000fe2000001ff00 */
[----:B----4-:R-:W-:Y:S01]  /*0140*/  IMAD.WIDE R32, R0, 0x4, R32 ;  /* 0x0000000400207825 */ /* 0x010fe200078e0220 */
[----:B------:R-:W-:-:S04]  /*0150*/  LOP3.LUT R3, R3, 0xffffffe0, RZ, 0xc0, !PT ;  /* 0xffffffe003037812 */ /* 0x000fc800078ec0ff */
[----:B------:R-:W-:Y:S01]  /*0160*/  IADD3 R2, R0, -R3, RZ ;  /* 0x8000000300027210 */ /* 0x000fe20007ffe0ff */
[----:B------:R-:W3:Y:S04]  /*0170*/  @!P1 LDG.E.128 R4, desc[UR4][R32.64] ;  /* 0x0000000420049981 */ /* 0x000ee8000c1e1d00 */
[----:B--2---:R-:W-:-:S04]  /*0180*/  IMAD.WIDE R28, R2, 0x4, R28 ;  /* 0x00000004021c7825 */ /* 0x004fc800078e021c */
[----:B-----5:R-:W-:Y:S01]  /*0190*/  IMAD.WIDE R30, R2, 0x4, R30 ;  /* 0x00000004021e7825 */ /* 0x020fe200078e021e */
[----:B------:R-:W2:Y:S04]  /*01a0*/  @!P1 LDG.E.EL.128 R12, desc[UR4][R28.64] ;  /* 0x000000041c0c9981 */ /* 0x000ea8000c2e1d00 */
[----:B------:R-:W3:Y:S01]  /*01b0*/  @!P1 LDG.E.EL.128 R8, desc[UR4][R30.64] ;  /* 0x000000041e089981 */ /* 0x000ee2000c2e1d00 */
[----:B------:R-:W-:-:S04]  /*01c0*/  IADD3 R3, R0, 0x200, RZ ;  /* 0x0000020000037810 */ /* 0x000fc80007ffe0ff */
[----:B------:R-:W-:Y:S02]  /*01d0*/  ISETP.GE.AND P0, PT, R3, 0x7f0080, PT ;  /* 0x007f00800300780c */ /* 0x000fe40003f06270 */
[----:B------:R-:W-:Y:S02]  /*01e0*/  CS2R R24, SRZ ;  /* 0x0000000000187805 */ /* 0x000fe4000001ff00 */
[----:B------:R-:W-:Y:S02]  /*01f0*/  CS2R R26, SRZ ;  /* 0x00000000001a7805 */ /* 0x000fe4000001ff00 */
[----:B------:R-:W-:Y:S02]  /*0200*/  CS2R R16, SRZ ;  /* 0x0000000000107805 */ /* 0x000fe4000001ff00 */
[----:B------:R-:W-:Y:S02]  /*0210*/  CS2R R18, SRZ ;  /* 0x0000000000127805 */ /* 0x000fe4000001ff00 */
[----:B------:R-:W-:-:S02]  /*0220*/  CS2R R20, SRZ ;  /* 0x0000000000147805 */ /* 0x000fc4000001ff00 */
[----:B------:R-:W-:Y:S01]  /*0230*/  CS2R R22, SRZ ;  /* 0x0000000000167805 */ /* 0x000fe2000001ff00 */
[----:B------:R-:W4:Y:S04]  /*0240*/  @!P0 LDG.E.EL.128 R24, desc[UR4][R28.64] ;  /* 0x000000041c188981 */ /* 0x000f28000c2e1d00 */
[----:B------:R-:W5:Y:S04]  /*0250*/  @!P0 LDG.E.128 R16, desc[UR4][R32.64+0x800] ;  /* 0x0008000420108981 */ /* 0x000f68000c1e1d00 */
[----:B------:R1:W5:Y:S01]  /*0260*/  @!P0 LDG.E.EL.128 R20, desc[UR4][R30.64] ;  /* 0x000000041e148981 */ /* 0x000362000c2e1d00 */
[----:B------:R-:W-:Y:S01]  /*0270*/  HFMA2.MMA R3, -RZ, RZ, 1.625, 0 ;  /* 0x3e800000ff037435 */ /* 0x000fe200000001ff */
[----:B-1----:R-:W1:Y:S02]  /*0280*/  LDC.64 R30, c[0x0][0x230] ;  /* 0x00008c00ff1e7b82 */ /* 0x002e640000000a00 */
[----:B-1----:R-:W-:-:S04]  /*0290*/  IMAD.WIDE R30, R2, 0x4, R30 ;  /* 0x00000004021e7825 */ /* 0x002fc800078e021e */
[----:B--2---:R-:W-:Y:S01]  /*02a0*/  FADD R12, R12, 9.9999997473787516356e-06 ;  /* 0x3727c5ac0c0c7421 */ /* 0x004fe20000000000 */
[----:B---3--:R-:W-:-:S05]  /*02b0*/  FADD R5, -R9, R5 ;  /* 0x0000000509057221 */ /* 0x008fca0000000100 */
[----:B------:R-:W1:Y:S01]  /*02c0*/  MUFU.SQRT R12, R12 ;  /* 0x0000000c000c7308 */ /* 0x000e620000002000 */
[----:B------:R-:W-:Y:S01]  /*02d0*/  FADD R9, R13, 9.9999997473787516356e-06 ;  /* 0x3727c5ac0d097421 */ /* 0x000fe20000000000 */
[----:B------:R-:W-:Y:S01]  /*02e0*/  FADD R4, -R8, R4 ;  /* 0x0000000408047221 */ /* 0x000fe20000000100 */
[----:B------:R-:W-:Y:S01]  /*02f0*/  FADD R8, R14, 9.9999997473787516356e-06 ;  /* 0x3727c5ac0e087421 */ /* 0x000fe20000000000 */
[----:B------:R-:W-:-:S04]  /*0300*/  FADD R14, R15, 9.9999997473787516356e-06 ;  /* 0x3727c5ac0f0e7421 */ /* 0x000fc80000000000 */
[----:B------:R-:W2:Y:S01]  /*0310*/  MUFU.SQRT R9, R9 ;  /* 0x0000000900097308 */ /* 0x000ea20000002000 */
[----:B-1----:R-:W-:-:S07]  /*0320*/  FSETP.GT.AND P5, PT, R12, 8.50705917302346158658e+37, PT ;  /* 0x7e8000000c00780b */ /* 0x002fce0003fa4000 */
[----:B------:R-:W1:Y:S01]  /*0330*/  MUFU.SQRT R8, R8 ;  /* 0x0000000800087308 */ /* 0x000e620000002000 */
[----:B------:R-:W-:Y:S01]  /*0340*/  FSETP.GEU.AND P2, PT, R12, 1.175494350822287508e-38, PT ;  /* 0x008000000c00780b */ /* 0x000fe20003f4e000 */
[----:B----4-:R-:W-:-:S06]  /*0350*/  FADD R24, R24, 9.9999997473787516356e-06 ;  /* 0x3727c5ac18187421 */ /* 0x010fcc0000000000 */
[----:B------:R-:W3:Y:S01]  /*0360*/  MUFU.SQRT R14, R14 ;  /* 0x0000000e000e7308 */ /* 0x000ee20000002000 */
[C---:B--2---:R-:W-:Y:S01]  /*0370*/  FSETP.GT.AND P3, PT, R9.reuse, 8.50705917302346158658e+37, PT ;  /* 0x7e8000000900780b */ /* 0x044fe20003f64000 */
[----:B------:R-:W-:Y:S01]  /*0380*/  FADD R10, -R10, R6 ;  /* 0x000000060a0a7221 */ /* 0x000fe20000000100 */
[----:B------:R-:W-:Y:S01]  /*0390*/  FSETP.GEU.AND P4, PT, R9, 1.175494350822287508e-38, PT ;  /* 0x008000000900780b */ /* 0x000fe20003f8e000 */
[----:B------:R-:W-:Y:S01]  /*03a0*/  @P5 FMUL R12, R12, 0.25 ;  /* 0x3e8000000c0c5820 */ /* 0x000fe20000400000 */
[----:B------:R-:W-:-:S03]  /*03b0*/  FSEL R6, R3, 1, P5 ;  /* 0x3f80000003067808 */ /* 0x000fc60002800000 */
[----:B------:R-:W2:Y:S01]  /*03c0*/  MUFU.SQRT R15, R24 ;  /* 0x00000018000f7308 */ /* 0x000ea20000002000 */
[----:B------:R-:W-:Y:S01]  /*03d0*/  FADD R13, R25, 9.9999997473787516356e-06 ;  /* 0x3727c5ac190d7421 */ /* 0x000fe20000000000 */
[----:B------:R-:W-:Y:S01]  /*03e0*/  FADD R26, R26, 9.9999997473787516356e-06 ;  /* 0x3727c5ac1a1a7421 */ /* 0x000fe20000000000 */
[----:B------:R-:W-:Y:S01]  /*03f0*/  @!P2 FMUL R12, R12, 16777216 ;  /* 0x4b8000000c0ca820 */ /* 0x000fe20000400000 */
[----:B------:R-:W-:Y:S01]  /*0400*/  @!P2 FMUL R6, R6, 16777216 ;  /* 0x4b8000000606a820 */ /* 0x000fe20000400000 */
[----:B-1----:R-:W-:Y:S01]  /*0410*/  FSETP.GT.AND P6, PT, R8, 8.50705917302346158658e+37, PT ;  /* 0x7e8000000800780b */ /* 0x002fe20003fc4000 */
[----:B-----5:R-:W-:Y:S01]  /*0420*/  FADD R16, -R20, R16 ;  /* 0x0000001014107221 */ /* 0x020fe20000000100 */
[----:B---3--:R-:W-:Y:S01]  /*0430*/  FSETP.GT.AND P2, PT, R14, 8.50705917302346158658e+37, PT ;  /* 0x7e8000000e00780b */ /* 0x008fe20003f44000 */
[----:B------:R-:W1:Y:S01]  /*0440*/  MUFU.SQRT R13, R13 ;  /* 0x0000000d000d7308 */ /* 0x000e620000002000 */
[----:B------:R-:W-:Y:S01]  /*0450*/  FSEL R20, R3, 1, P3 ;  /* 0x3f80000003147808 */ /* 0x000fe20001800000 */
[----:B------:R-:W-:Y:S01]  /*0460*/  @P3 FMUL R9, R9, 0.25 ;  /* 0x3e80000009093820 */ /* 0x000fe20000400000 */
[----:B------:R-:W-:-:S02]  /*0470*/  FSETP.GEU.AND P5, PT, R8, 1.175494350822287508e-38, PT ;  /* 0x008000000800780b */ /* 0x000fc40003fae000 */
[----:B------:R-:W-:-:S03]  /*0480*/  FSETP.GEU.AND P3, PT, R14, 1.175494350822287508e-38, PT ;  /* 0x008000000e00780b */ /* 0x000fc60003f6e000 */
[----:B------:R-:W3:Y:S01]  /*0490*/  MUFU.SQRT R25, R26 ;  /* 0x0000001a00197308 */ /* 0x000ee20000002000 */
[----:B------:R-:W-:Y:S01]  /*04a0*/  @!P4 FMUL R9, R9, 16777216 ;  /* 0x4b8000000909c820 */ /* 0x000fe20000400000 */
[----:B------:R-:W-:Y:S01]  /*04b0*/  @!P4 FMUL R20, R20, 16777216 ;  /* 0x4b8000001414c820 */ /* 0x000fe20000400000 */
[----:B--2---:R-:W-:Y:S01]  /*04c0*/  FSETP.GT.AND P4, PT, R15, 8.50705917302346158658e+37, PT ;  /* 0x7e8000000f00780b */ /* 0x004fe20003f84000 */
[----:B------:R-:W-:Y:S01]  /*04d0*/  FADD R11, -R11, R7 ;  /* 0x000000070b0b7221 */ /* 0x000fe20000000100 */
[C---:B------:R-:W-:Y:S01]  /*04e0*/  FSEL R24, R3.reuse, 1, P6 ;  /* 0x3f80000003187808 */ /* 0x040fe20003000000 */
[----:B------:R-:W-:Y:S02]  /*04f0*/  @P6 FMUL R8, R8, 0.25 ;  /* 0x3e80000008086820 */ /* 0x000fe40000400000 */
[----:B------:R2:W4:Y:S01]  /*0500*/  MUFU.RCP R7, R12 ;  /* 0x0000000c00077308 */ /* 0x0005220000001000 */
[----:B------:R-:W-:Y:S01]  /*0510*/  @P2 FMUL R14, R14, 0.25 ;  /* 0x3e8000000e0e2820 */ /* 0x000fe20000400000 */
[----:B------:R-:W-:Y:S01]  /*0520*/  @!P5 FMUL R8, R8, 16777216 ;  /* 0x4b8000000808d820 */ /* 0x000fe20000400000 */
[----:B------:R-:W-:Y:S01]  /*0530*/  @!P5 FMUL R24, R24, 16777216 ;  /* 0x4b8000001818d820 */ /* 0x000fe20000400000 */
[----:B--2---:R-:W-:Y:S01]  /*0540*/  FSEL R12, R3, 1, P2 ;  /* 0x3f800000030c7808 */ /* 0x004fe20001000000 */
[----:B------:R-:W-:Y:S01]  /*0550*/  @!P3 FMUL R14, R14, 16777216 ;  /* 0x4b8000000e0eb820 */ /* 0x000fe20000400000 */
[----:B-1----:R-:W-:-:S03]  /*0560*/  FSETP.GT.AND P5, PT, R13, 8.50705917302346158658e+37, PT ;  /* 0x7e8000000d00780b */ /* 0x002fc60003fa4000 */
[----:B------:R-:W-:Y:S01]  /*0570*/  @!P3 FMUL R12, R12, 16777216 ;  /* 0x4b8000000c0cb820 */ /* 0x000fe20000400000 */
[----:B---3--:R-:W-:Y:S01]  /*0580*/  FSETP.GT.AND P3, PT, R25, 8.50705917302346158658e+37, PT ;  /* 0x7e8000001900780b */ /* 0x008fe20003f64000 */
[----:B------:R-:W-:Y:S01]  /*0590*/  FADD R17, -R21, R17 ;  /* 0x0000001115117221 */ /* 0x000fe20000000100 */
[C---:B------:R-:W-:Y:S01]  /*05a0*/  FSETP.GEU.AND P6, PT, R15.reuse, 1.175494350822287508e-38, PT ;  /* 0x008000000f00780b */ /* 0x040fe20003fce000 */
[----:B------:R-:W-:Y:S01]  /*05b0*/  @P4 FMUL R15, R15, 0.25 ;  /* 0x3e8000000f0f4820 */ /* 0x000fe20000400000 */
[----:B------:R-:W-:Y:S01]  /*05c0*/  FSEL R21, R3, 1, P4 ;  /* 0x3f80000003157808 */ /* 0x000fe20002000000 */
[----:B------:R-:W1:Y:S01]  /*05d0*/  MUFU.RCP R29, R14 ;  /* 0x0000000e001d7308 */ /* 0x000e620000001000 */
[----:B------:R-:W-:Y:S02]  /*05e0*/  FSETP.GEU.AND P2, PT, R13, 1.175494350822287508e-38, PT ;  /* 0x008000000d00780b */ /* 0x000fe40003f4e000 */
[----:B------:R-:W-:Y:S01]  /*05f0*/  FSETP.GEU.AND P4, PT, R25, 1.175494350822287508e-38, PT ;  /* 0x008000001900780b */ /* 0x000fe20003f8e000 */
[----:B------:R-:W-:-:S04]  /*0600*/  FADD R23, -R23, R19 ;  /* 0x0000001317177221 */ /* 0x000fc80000000100 */
[----:B------:R-:W2:Y:S01]  /*0610*/  MUFU.RCP R33, R8 ;  /* 0x0000000800217308 */ /* 0x000ea20000001000 */
[----:B----4-:R-:W-:Y:S01]  /*0620*/  FMUL R19, R7, R6 ;  /* 0x0000000607137220 */ /* 0x010fe20000400000 */
[----:B------:R-:W-:Y:S01]  /*0630*/  @P5 FMUL R13, R13, 0.25 ;  /* 0x3e8000000d0d5820 */ /* 0x000fe20000400000 */
[----:B------:R-:W3:Y:S01]  /*0640*/  LDC.64 R6, c[0x0][0x228] ;  /* 0x00008a00ff067b82 */ /* 0x000ee20000000a00 */
[----:B------:R-:W-:-:S04]  /*0650*/  @P3 FMUL R25, R25, 0.25 ;  /* 0x3e80000019193820 */ /* 0x000fc80000400000 */
[----:B------:R-:W4:Y:S01]  /*0660*/  MUFU.RCP R9, R9 ;  /* 0x0000000900097308 */ /* 0x000f220000001000 */
[----:B------:R-:W-:Y:S01]  /*0670*/  @!P6 FMUL R15, R15, 16777216 ;  /* 0x4b8000000f0fe820 */ /* 0x000fe20000400000 */
[----:B------:R-:W-:Y:S01]  /*0680*/  @!P2 FMUL R13, R13, 16777216 ;  /* 0x4b8000000d0da820 */ /* 0x000fe20000400000 */
[----:B------:R-:W-:Y:S01]  /*0690*/  @!P4 FMUL R25, R25, 16777216 ;  /* 0x4b8000001919c820 */ /* 0x000fe20000400000 */
[----:B-1----:R-:W-:Y:S01]  /*06a0*/  FMUL R12, R29, R12 ;  /* 0x0000000c1d0c7220 */ /* 0x002fe20000400000 */
[----:B--2---:R-:W-:-:S03]  /*06b0*/  FMUL R33, R33, R24 ;  /* 0x0000001821217220 */ /* 0x004fc60000400000 */
[----:B------:R1:W2:Y:S08]  /*06c0*/  MUFU.RCP R8, R15 ;  /* 0x0000000f00087308 */ /* 0x0002b00000001000 */
[----:B------:R-:W5:Y:S01]  /*06d0*/  MUFU.RCP R26, R13 ;  /* 0x0000000d001a7308 */ /* 0x000f620000001000 */
[----:B----4-:R-:W-:Y:S01]  /*06e0*/  FMUL R24, R9, R20 ;  /* 0x0000001409187220 */ /* 0x010fe20000400000 */
[----:B-1----:R-:W-:-:S06]  /*06f0*/  FMUL R15, R33, R10 ;  /* 0x0000000a210f7220 */ /* 0x002fcc0000400000 */
[----:B------:R2:W1:Y:S01]  /*0700*/  MUFU.RCP R29, R25 ;  /* 0x00000019001d7308 */ /* 0x0004620000001000 */
[C---:B------:R-:W-:Y:S02]  /*0710*/  FSEL R9, R3.reuse, 1, P5 ;  /* 0x3f80000003097808 */ /* 0x040fe40002800000 */
[----:B------:R-:W-:Y:S01]  /*0720*/  FSEL R10, R3, 1, P3 ;  /* 0x3f800000030a7808 */ /* 0x000fe20001800000 */
[----:B------:R-:W-:Y:S02]  /*0730*/  @!P6 FMUL R21, R21, 16777216 ;  /* 0x4b8000001515e820 */ /* 0x000fe40000400000 */
[----:B------:R-:W-:Y:S02]  /*0740*/  @!P2 FMUL R9, R9, 16777216 ;  /* 0x4b8000000909a820 */ /* 0x000fe40000400000 */
[----:B------:R-:W-:Y:S01]  /*0750*/  @!P4 FMUL R10, R10, 16777216 ;  /* 0x4b8000000a0ac820 */ /* 0x000fe20000400000 */
[----:B------:R-:W-:Y:S01]  /*0760*/  FMUL R12, R12, R11 ;  /* 0x0000000b0c0c7220 */ /* 0x000fe20000400000 */
[----:B------:R-:W-:Y:S01]  /*0770*/  FMUL R24, R24, R5 ;  /* 0x0000000518187220 */ /* 0x000fe20000400000 */
[----:B------:R-:W-:Y:S01]  /*0780*/  FMUL R19, R19, R4 ;  /* 0x0000000413137220 */ /* 0x000fe20000400000 */
[----:B--2---:R-:W-:Y:S01]  /*0790*/  FMUL R25, R8, R21 ;  /* 0x0000001508197220 */ /* 0x004fe20000400000 */
[----:B-----5:R-:W-:Y:S01]  /*07a0*/  FMUL R26, R26, R9 ;  /* 0x000000091a1a7220 */ /* 0x020fe20000400000 */
[----:B---3--:R-:W-:-:S04]  /*07b0*/  IMAD.WIDE R32, R2, 0x4, R6 ;  /* 0x0000000402207825 */ /* 0x008fc800078e0206 */
[----:B-1----:R-:W-:Y:S01]  /*07c0*/  FMUL R29, R29, R10 ;  /* 0x0000000a1d1d7220 */ /* 0x002fe20000400000 */
[----:B------:R-:W-:Y:S02]  /*07d0*/  CS2R R8, SRZ ;  /* 0x0000000000087805 */ /* 0x000fe4000001ff00 */
[----:B------:R-:W-:Y:S02]  /*07e0*/  CS2R R10, SRZ ;  /* 0x00000000000a7805 */ /* 0x000fe4000001ff00 */
[----:B------:R-:W-:Y:S02]  /*07f0*/  CS2R R4, SRZ ;  /* 0x0000000000047805 */ /* 0x000fe4000001ff00 */
[----:B------:R-:W-:Y:S02]  /*0800*/  CS2R R6, SRZ ;  /* 0x0000000000067805 */ /* 0x000fe4000001ff00 */
[----:B------:R-:W2:Y:S04]  /*0810*/  @!P1 LDG.E.EL.128 R8, desc[UR4][R32.64] ;  /* 0x0000000420089981 */ /* 0x000ea8000c2e1d00 */
[----:B------:R-:W2:Y:S01]  /*0820*/  @!P1 LDG.E.EL.128 R4, desc[UR4][R30.64] ;  /* 0x000000041e049981 */ /* 0x000ea2000c2e1d00 */
[----:B------:R-:W-:-:S04]  /*0830*/  FADD R27, R27, 9.9999997473787516356e-06 ;  /* 0x3727c5ac1b1b7421 */ /* 0x000fc80000000000 */
[----:B------:R-:W1:Y:S02]  /*0840*/  MUFU.SQRT R20, R27 ;  /* 0x0000001b00147308 */ /* 0x000e640000002000 */
[C---:B-1----:R-:W-:Y:S02]  /*0850*/  FSETP.GT.AND P2, PT, R20.reuse, 8.50705917302346158658e+37, PT ;  /* 0x7e8000001400780b */ /* 0x042fe40003f44000 */
[----:B------:R-:W-:-:S11]  /*0860*/  FSETP.GEU.AND P3, PT, R20, 1.175494350822287508e-38, PT ;  /* 0x008000001400780b */ /* 0x000fd60003f6e000 */
[----:B------:R-:W-:-:S04]  /*0870*/  @P2 FMUL R20, R20, 0.25 ;  /* 0x3e80000014142820 */ /* 0x000fc80000400000 */
[----:B------:R-:W-:-:S06]  /*0880*/  @!P3 FMUL R20, R20, 16777216 ;  /* 0x4b8000001414b820 */ /* 0x000fcc0000400000 */
[----:B------:R-:W1:Y:S01]  /*0890*/  MUFU.RCP R20, R20 ;  /* 0x0000001400147308 */ /* 0x000e620000001000 */
[----:B------:R-:W-:-:S05]  /*08a0*/  FSEL R3, R3, 1, P2 ;  /* 0x3f80000003037808 */ /* 0x000fca0001000000 */
[----:B------:R-:W-:Y:S01]  /*08b0*/  @!P3 FMUL R3, R3, 16777216 ;  /* 0x4b8000000303b820 */ /* 0x000fe20000400000 */
[----:B------:R-:W-:-:S03]  /*08c0*/  FADD R18, -R22, R18 ;  /* 0x0000001216127221 */ /* 0x000fc60000000100 */
[----:B-1----:R-:W-:Y:S01]  /*08d0*/  FMUL R2, R20, R3 ;  /* 0x0000000314027220 */ /* 0x002fe20000400000 */
[----:B------:R-:W-:-:S03]  /*08e0*/  CS2R R20, SRZ ;  /* 0x0000000000147805 */ /* 0x000fc6000001ff00 */
[----:B------:R-:W-:Y:S01]  /*08f0*/  FMUL R2, R2, R23 ;  /* 0x0000001702027220 */ /* 0x000fe20000400000 */
[----:B------:R-:W-:-:S06]  /*0900*/  CS2R R22, SRZ ;  /* 0x0000000000167805 */ /* 0x000fcc000001ff00 */
[----:B------:R-:W3:Y:S01]  /*0910*/  @!P0 LDG.E.EL.128 R20, desc[UR4][R30.64] ;  /* 0x000000041e148981 */ /* 0x000ee2000c2e1d00 */
[----:B--2---:R-:W-:Y:S01]  /*0920*/  FFMA R6, R15, R10, R6 ;  /* 0x0000000a0f067223 */ /* 0x004fe20000000006 */
[----:B------:R-:W-:Y:S01]  /*0930*/  FFMA R7, R12, R11, R7 ;  /* 0x0000000b0c077223 */ /* 0x000fe20000000007 */
[----:B------:R-:W-:Y:S02]  /*0940*/  CS2R R12, SRZ ;  /* 0x00000000000c7805 */ /* 0x000fe4000001ff00 */
[----:B------:R-:W-:Y:S01]  /*0950*/  CS2R R14, SRZ ;  /* 0x00000000000e7805 */ /* 0x000fe2000001ff00 */
[----:B------:R-:W1:Y:S05]  /*0960*/  LDC.64 R10, c[0x0][0x238] ;  /* 0x00008e00ff0a7b82 */ /* 0x000e6a0000000a00 */
[----:B------:R-:W3:Y:S01]  /*0970*/  @!P0 LDG.E.EL.128 R12, desc[UR4][R32.64] ;  /* 0x00000004200c8981 */ /* 0x000ee2000c2e1d00 */
[----:B------:R-:W-:Y:S01]  /*0980*/  FFMA R5, R24, R9, R5 ;  /* 0x0000000918057223 */ /* 0x000fe20000000005 */
[----:B------:R-:W-:Y:S01]  /*0990*/  FFMA R4, R19, R8, R4 ;  /* 0x0000000813047223 */ /* 0x000fe20000000004 */
[----:B------:R-:W-:Y:S01]  /*09a0*/  FSETP.GEU.AND P2, PT, R7, RZ, PT ;  /* 0x000000ff0700720b */ /* 0x000fe20003f4e000 */
[----:B------:R-:W-:Y:S01]  /*09b0*/  FMUL R29, R29, R18 ;  /* 0x000000121d1d7220 */ /* 0x000fe20000400000 */
[----:B------:R-:W-:Y:S01]  /*09c0*/  FSETP.GEU.AND P3, PT, R6, RZ, PT ;  /* 0x000000ff0600720b */ /* 0x000fe20003f6e000 */
[----:B------:R-:W-:Y:S01]  /*09d0*/  FMUL R26, R26, R17 ;  /* 0x000000111a1a7220 */ /* 0x000fe20000400000 */
[----:B------:R-:W-:Y:S01]  /*09e0*/  FSETP.GEU.AND P4, PT, R5, RZ, PT ;  /* 0x000000ff0500720b */ /* 0x000fe20003f8e000 */
[----:B------:R-:W-:Y:S01]  /*09f0*/  FMUL R25, R25, R16 ;  /* 0x0000001019197220 */ /* 0x000fe20000400000 */
[----:B------:R-:W-:-:S02]  /*0a00*/  FSETP.GEU.AND P5, PT, R4, RZ, PT ;  /* 0x000000ff0400720b */ /* 0x000fc40003fae000 */
[----:B------:R-:W-:Y:S02]  /*0a10*/  SEL R7, R7, RZ, P2 ;  /* 0x000000ff07077207 */ /* 0x000fe40001000000 */
[----:B------:R-:W-:Y:S02]  /*0a20*/  SEL R6, R6, RZ, P3 ;  /* 0x000000ff06067207 */ /* 0x000fe40001800000 */
[----:B------:R-:W-:Y:S02]  /*0a30*/  SEL R5, R5, RZ, P4 ;  /* 0x000000ff05057207 */ /* 0x000fe40002000000 */
[----:B------:R-:W-:Y:S01]  /*0a40*/  SEL R4, R4, RZ, P5 ;  /* 0x000000ff04047207 */ /* 0x000fe20002800000 */
[----:B-1----:R-:W-:-:S05]  /*0a50*/  IMAD.WIDE R10, R0, 0x4, R10 ;  /* 0x00000004000a7825 */ /* 0x002fca00078e020a */
[----:B------:R1:W-:Y:S01]  /*0a60*/  @!P1 STG.E.128 desc[UR4][R10.64], R4 ;  /* 0x000000040a009986 */ /* 0x0003e2000c101d04 */
[----:B---3--:R-:W-:Y:S01]  /*0a70*/  FFMA R2, R2, R15, R23 ;  /* 0x0000000f02027223 */ /* 0x008fe20000000017 */
[----:B------:R-:W-:Y:S01]  /*0a80*/  FFMA R14, R29, R14, R22 ;  /* 0x0000000e1d0e7223 */ /* 0x000fe20000000016 */
[----:B------:R-:W-:Y:S01]  /*0a90*/  FFMA R13, R26, R13, R21 ;  /* 0x0000000d1a0d7223 */ /* 0x000fe20000000015 */
[----:B------:R-:W-:Y:S02]  /*0aa0*/  FFMA R12, R25, R12, R20 ;  /* 0x0000000c190c7223 */ /* 0x000fe40000000014 */
[----:B------:R-:W-:Y:S02]  /*0ab0*/  FSETP.GEU.AND P1, PT, R2, RZ, PT ;  /* 0x000000ff0200720b */ /* 0x000fe40003f2e000 */
[----:B------:R-:W-:Y:S02]  /*0ac0*/  FSETP.GEU.AND P2, PT, R14, RZ, PT ;  /* 0x000000ff0e00720b */ /* 0x000fe40003f4e000 */
[----:B------:R-:W-:-:S02]  /*0ad0*/  FSETP.GEU.AND P3, PT, R13, RZ, PT ;  /* 0x000000ff0d00720b */ /* 0x000fc40003f6e000 */
[----:B------:R-:W-:Y:S02]  /*0ae0*/  FSETP.GEU.AND P4, PT, R12, RZ, PT ;  /* 0x000000ff0c00720b */ /* 0x000fe40003f8e000 */
[----:B------:R-:W-:Y:S02]  /*0af0*/  SEL R15, R2, RZ, P1 ;  /* 0x000000ff020f7207 */ /* 0x000fe40000800000 */
[----:B------:R-:W-:Y:S02]  /*0b00*/  SEL R14, R14, RZ, P2 ;  /* 0x000000ff0e0e7207 */ /* 0x000fe40001000000 */
[----:B------:R-:W-:Y:S02]  /*0b10*/  SEL R13, R13, RZ, P3 ;  /* 0x000000ff0d0d7207 */ /* 0x000fe40001800000 */
[----:B------:R-:W-:Y:S01]  /*0b20*/  SEL R12, R12, RZ, P4 ;  /* 0x000000ff0c0c7207 */ /* 0x000fe20002000000 */
[----:B-1----:R-:W-:Y:S06]  /*0b30*/  @P0 EXIT ;  /* 0x000000000000094d */ /* 0x002fec0003800000 */
[----:B------:R-:W-:Y:S01]  /*0b40*/  STG.E.128 desc[UR4][R10.64+0x800], R12 ;  /* 0x0008000c0a007986 */ /* 0x000fe2000c101d04 */
[----:B------:R-:W-:Y:S05]  /*0b50*/  EXIT ;  /* 0x000000000000794d */ /* 0x000fea0003800000 */
.L_x_0:
[----:B------:R-:W-:-:S00]  /*0b60*/  BRA `(.L_x_0) ;  /* 0xfffffffc00fc7947 */ /* 0x000fc0000383ffff */
[----:B------:R-:W-:-:S00]  /*0b70*/  NOP ;  /* 0x0000000000007918 */ /* 0x000fc00000000000 */
        /* <DEDUP_REMOVED lines=8> */
.L_x_1:


//--------------------- .nv.global.init           --------------------------
	.section	.nv.global.init,"aw",@progbits
.nv.global.init:
	.type		_$_str,@object
	.size		_$_str,(_$_str_$_2 - _$_str)
_$_str:
        /*0000*/ 	.byte	0x5f, 0x5f, 0x43, 0x55, 0x44, 0x41, 0x5f, 0x46, 0x54, 0x5a, 0x00
	.type		_$_str_$_2,@object
	.size		_$_str_$_2,(.L_1 - _$_str_$_2)
_$_str_$_2:
        /*000b*/ 	.byte	0x5f, 0x5f, 0x43, 0x55, 0x44, 0x41, 0x5f, 0x50, 0x52, 0x45, 0x43, 0x5f, 0x53, 0x51, 0x52, 0x54
        /*001b*/ 	.byte	0x00
.L_1:


//--------------------- .nv.constant0.triton_poi_fused__native_batch_norm_legit_no_training_relu_19 --------------------------
	.section	.nv.constant0.triton_poi_fused__native_batch_norm_legit_no_training_relu_19,"a",@progbits
	.sectionflags	@""
	.align	4
.nv.constant0.triton_poi_fused__native_batch_norm_legit_no_training_relu_19:
	.zero		580
